//
// Generated by NVIDIA NVVM Compiler
//
// Compiler Build ID: CL-36424714
// Cuda compilation tools, release 13.0, V13.0.88
// Based on NVVM 20.0.0
//

.version 9.0
.target sm_100
.address_size 64

	// .globl	wordconversion

.visible .entry wordconversion(
	.param .u64 .ptr .align 1 wordconversion_param_0,
	.param .u64 .ptr .align 1 wordconversion_param_1,
	.param .u32 wordconversion_param_2
)
{
	.reg .pred 	%p<4>;
	.reg .b16 	%rs<9>;
	.reg .b32 	%r<9>;
	.reg .b64 	%rd<17>;

	ld.param.u64 	%rd3, [wordconversion_param_0];
	ld.param.u64 	%rd4, [wordconversion_param_1];
	ld.param.u32 	%r2, [wordconversion_param_2];
	cvta.to.global.u64 	%rd1, %rd4;
	cvta.to.global.u64 	%rd2, %rd3;
	mov.u32 	%r3, %ctaid.y;
	mov.u32 	%r4, %nctaid.x;
	mov.u32 	%r5, %ctaid.x;
	mad.lo.s32 	%r6, %r3, %r4, %r5;
	mov.u32 	%r7, %ntid.x;
	mov.u32 	%r8, %tid.x;
	mad.lo.s32 	%r1, %r6, %r7, %r8;
	setp.ne.s32 	%p1, %r2, 0;
	@%p1 bra 	$L__BB0_4;
	cvt.u64.u32 	%rd11, %r1;
	add.s64 	%rd12, %rd2, %rd11;
	ld.global.u8 	%rs1, [%rd12];
	add.s16 	%rs6, %rs1, -97;
	and.b16  	%rs7, %rs6, 255;
	setp.gt.u16 	%p3, %rs7, 25;
	@%p3 bra 	$L__BB0_3;
	add.s16 	%rs8, %rs1, -32;
	add.s64 	%rd16, %rd1, %rd11;
	st.global.u8 	[%rd16], %rs8;
	bra.uni 	$L__BB0_7;
$L__BB0_3:
	add.s64 	%rd14, %rd1, %rd11;
	st.global.u8 	[%rd14], %rs1;
	bra.uni 	$L__BB0_7;
$L__BB0_4:
	cvt.u64.u32 	%rd5, %r1;
	add.s64 	%rd6, %rd2, %rd5;
	ld.global.u8 	%rs2, [%rd6];
	add.s16 	%rs3, %rs2, -65;
	and.b16  	%rs4, %rs3, 255;
	setp.gt.u16 	%p2, %rs4, 25;
	@%p2 bra 	$L__BB0_6;
	add.s16 	%rs5, %rs2, 32;
	add.s64 	%rd10, %rd1, %rd5;
	st.global.u8 	[%rd10], %rs5;
	bra.uni 	$L__BB0_7;
$L__BB0_6:
	add.s64 	%rd8, %rd1, %rd5;
	st.global.u8 	[%rd8], %rs2;
$L__BB0_7:
	ret;

}


// ===== COMPILED SASS (sm_100) =====

	.target	sm_100

	.elftype	@"ET_EXEC"


//--------------------- .note.nv.tkinfo           --------------------------
	.section	.note.nv.tkinfo,"",@"SHT_NOTE"
	.sectionflags	@"SHF_NOTE_NV_TKINFO"
	.tkinfo
        /*0018*/ 	.word	0x00000002
        /*0030*/ 	.string	""
        /*0030*/ 	.string	"ptxas"
        /*0030*/ 	.string	"Cuda compilation tools, release 13.0, V13.0.88"
        /*0030*/ 	.string	"Build cuda_13.0.r13.0/compiler.36424714_0"
        /*0030*/ 	.string	"-arch sm_100 -m 64 "



//--------------------- .note.nv.cuinfo           --------------------------
	.section	.note.nv.cuinfo,"",@"SHT_NOTE"
	.sectionflags	@"SHF_NOTE_NV_CUINFO"
        /*0018*/ 	.short	0x0002
        /*001a*/ 	.short	0x0064
        /*001c*/ 	.short	0x0082
	.zero		2


//--------------------- .nv.info                  --------------------------
	.section	.nv.info,"",@"SHT_CUDA_INFO"
	.align	4


	//----- nvinfo : EIATTR_REGCOUNT
	.align		4
        /*0000*/ 	.byte	0x04, 0x2f
        /*0002*/ 	.short	(.L_1 - .L_0)
	.align		4
.L_0:
        /*0004*/ 	.word	index@(wordconversion)
        /*0008*/ 	.word	0x0000000e


	//----- nvinfo : EIATTR_FRAME_SIZE
	.align		4
.L_1:
        /*000c*/ 	.byte	0x04, 0x11
        /*000e*/ 	.short	(.L_3 - .L_2)
	.align		4
.L_2:
        /*0010*/ 	.word	index@(wordconversion)
        /*0014*/ 	.word	0x00000000


	//----- nvinfo : EIATTR_MIN_STACK_SIZE
	.align		4
.L_3:
        /*0018*/ 	.byte	0x04, 0x12
        /*001a*/ 	.short	(.L_5 - .L_4)
	.align		4
.L_4:
        /*001c*/ 	.word	index@(wordconversion)
        /*0020*/ 	.word	0x00000000
.L_5:


//--------------------- .nv.compat                --------------------------
	.section	.nv.compat,"",@"SHT_CUDA_COMPAT_INFO"
	.align	4
        /*0000*/ 	.byte	0x02, 0x09, 0x00, 0x00, 0x02, 0x02, 0x01, 0x00, 0x02, 0x05, 0x05, 0x00, 0x03, 0x07, 0x01, 0x01
        /*0010*/ 	.byte	0x02, 0x03, 0x00, 0x00, 0x02, 0x06, 0x01, 0x00, 0x04, 0x0b, 0x08, 0x00, 0x09, 0x00, 0x00, 0x00
        /*0020*/ 	.byte	0x00, 0x00, 0x00, 0x00


//--------------------- .nv.info.wordconversion   --------------------------
	.section	.nv.info.wordconversion,"",@"SHT_CUDA_INFO"
	.sectionflags	@""
	.align	4


	//----- nvinfo : EIATTR_CUDA_API_VERSION
	.align		4
        /*0000*/ 	.byte	0x04, 0x37
        /*0002*/ 	.short	(.L_7 - .L_6)
.L_6:
        /*0004*/ 	.word	0x00000082


	//----- nvinfo : EIATTR_KPARAM_INFO
	.align		4
.L_7:
        /*0008*/ 	.byte	0x04, 0x17
        /*000a*/ 	.short	(.L_9 - .L_8)
.L_8:
        /*000c*/ 	.word	0x00000000
        /*0010*/ 	.short	0x0002
        /*0012*/ 	.short	0x0010
        /*0014*/ 	.byte	0x00, 0xf0, 0x11, 0x00


	//----- nvinfo : EIATTR_KPARAM_INFO
	.align		4
.L_9:
        /*0018*/ 	.byte	0x04, 0x17
        /*001a*/ 	.short	(.L_11 - .L_10)
.L_10:
        /*001c*/ 	.word	0x00000000
        /*0020*/ 	.short	0x0001
        /*0022*/ 	.short	0x0008
        /*0024*/ 	.byte	0x00, 0xf5, 0x21, 0x00


	//----- nvinfo : EIATTR_KPARAM_INFO
	.align		4
.L_11:
        /*0028*/ 	.byte	0x04, 0x17
        /*002a*/ 	.short	(.L_13 - .L_12)
.L_12:
        /*002c*/ 	.word	0x00000000
        /*0030*/ 	.short	0x0000
        /*0032*/ 	.short	0x0000
        /*0034*/ 	.byte	0x00, 0xf5, 0x21, 0x00


	//----- nvinfo : EIATTR_SPARSE_MMA_MASK
	.align		4
.L_13:
        /*0038*/ 	.byte	0x03, 0x50
        /*003a*/ 	.short	0x0000


	//----- nvinfo : EIATTR_MAXREG_COUNT
	.align		4
        /*003c*/ 	.byte	0x03, 0x1b
        /*003e*/ 	.short	0x00ff


	//----- nvinfo : EIATTR_MERCURY_ISA_VERSION
	.align		4
        /*0040*/ 	.byte	0x03, 0x5f
        /*0042*/ 	.short	0x0101


	//----- nvinfo : EIATTR_VRC_CTA_INIT_COUNT
	.align		4
        /*0044*/ 	.byte	0x02, 0x4a
	.zero		1
	.zero		1


	//----- nvinfo : EIATTR_EXIT_INSTR_OFFSETS
	.align		4
        /*0048*/ 	.byte	0x04, 0x1c
        /*004a*/ 	.short	(.L_15 - .L_14)


	//   ....[0]....
.L_14:
        /*004c*/ 	.word	0x00000180


	//   ....[1]....
        /*0050*/ 	.word	0x000001d0


	//   ....[2]....
        /*0054*/ 	.word	0x000002a0


	//   ....[3]....
        /*0058*/ 	.word	0x000002f0


	//----- nvinfo : EIATTR_CBANK_PARAM_SIZE
	.align		4
.L_15:
        /*005c*/ 	.byte	0x03, 0x19
        /*005e*/ 	.short	0x0014


	//----- nvinfo : EIATTR_PARAM_CBANK
	.align		4
        /*0060*/ 	.byte	0x04, 0x0a
        /*0062*/ 	.short	(.L_17 - .L_16)
	.align		4
.L_16:
        /*0064*/ 	.word	index@(.nv.constant0.wordconversion)
        /*0068*/ 	.short	0x0380
        /*006a*/ 	.short	0x0014


	//----- nvinfo : EIATTR_SW_WAR
	.align		4
.L_17:
        /*006c*/ 	.byte	0x04, 0x36
        /*006e*/ 	.short	(.L_19 - .L_18)
.L_18:
        /*0070*/ 	.word	0x00000008
.L_19:


//--------------------- .nv.callgraph             --------------------------
	.section	.nv.callgraph,"",@"SHT_CUDA_CALLGRAPH"
	.align	4
	.sectionentsize	8
	.align		4
        /*0000*/ 	.word	0x00000000
	.align		4
        /*0004*/ 	.word	0xffffffff
	.align		4
        /*0008*/ 	.word	0x00000000
	.align		4
        /*000c*/ 	.word	0xfffffffe
	.align		4
        /*0010*/ 	.word	0x00000000
	.align		4
        /*0014*/ 	.word	0xfffffffd
	.align		4
        /*0018*/ 	.word	0x00000000
	.align		4
        /*001c*/ 	.word	0xfffffffc


//--------------------- .text.wordconversion      --------------------------
	.section	.text.wordconversion,"ax",@progbits
	.align	128
        .global         wordconversion
        .type           wordconversion,@function
        .size           wordconversion,(.L_x_2 - wordconversion)
        .other          wordconversion,@"STO_CUDA_ENTRY STV_DEFAULT"
wordconversion:
.text.wordconversion:
[----:B------:R-:W-:Y:S01]  /*0000*/  LDC R1, c[0x0][0x37c] ;  /* 0x0000df00ff017b82 */ /* 0x000fe20000000800 */
[----:B------:R-:W0:Y:S07]  /*0010*/  S2R R0, SR_TID.X ;  /* 0x0000000000007919 */ /* 0x000e2e0000002100 */
[----:B------:R-:W-:Y:S01]  /*0020*/  S2UR UR4, SR_CTAID.Y ;  /* 0x00000000000479c3 */ /* 0x000fe20000002600 */
[----:B------:R-:W1:Y:S01]  /*0030*/  LDCU UR7, c[0x0][0x390] ;  /* 0x00007200ff0777ac */ /* 0x000e620008000800 */
[----:B------:R-:W2:Y:S06]  /*0040*/  LDCU UR5, c[0x0][0x370] ;  /* 0x00006e00ff0577ac */ /* 0x000eac0008000800 */
[----:B------:R-:W2:Y:S08]  /*0050*/  S2UR UR6, SR_CTAID.X ;  /* 0x00000000000679c3 */ /* 0x000eb00000002500 */
[----:B------:R-:W0:Y:S01]  /*0060*/  LDC R7, c[0x0][0x360] ;  /* 0x0000d800ff077b82 */ /* 0x000e220000000800 */
[----:B-1----:R-:W-:-:S02]  /*0070*/  UISETP.NE.AND UP0, UPT, UR7, URZ, UPT ;  /* 0x000000ff0700728c */ /* 0x002fc4000bf05270 */
[----:B--2---:R-:W-:Y:S01]  /*0080*/  UIMAD UR4, UR4, UR5, UR6 ;  /* 0x00000005040472a4 */ /* 0x004fe2000f8e0206 */
[----:B------:R-:W1:Y:S05]  /*0090*/  LDCU.64 UR6, c[0x0][0x358] ;  /* 0x00006b00ff0677ac */ /* 0x000e6a0008000a00 */
[----:B0-----:R-:W-:Y:S01]  /*00a0*/  IMAD R7, R7, UR4, R0 ;  /* 0x0000000407077c24 */ /* 0x001fe2000f8e0200 */
[----:B-1----:R-:W-:Y:S06]  /*00b0*/  BRA.U UP0, `(.L_x_0) ;  /* 0x0000000100487547 */ /* 0x002fec000b800000 */
[----:B------:R-:W0:Y:S02]  /*00c0*/  LDCU.64 UR4, c[0x0][0x380] ;  /* 0x00007000ff0477ac */ /* 0x000e240008000a00 */
[----:B0-----:R-:W-:-:S05]  /*00d0*/  IADD3 R2, P0, PT, R7, UR4, RZ ;  /* 0x0000000407027c10 */ /* 0x001fca000ff1e0ff */
[----:B------:R-:W-:-:S05]  /*00e0*/  IMAD.X R3, RZ, RZ, UR5, P0 ;  /* 0x00000005ff037e24 */ /* 0x000fca00080e06ff */
[----:B------:R-:W2:Y:S02]  /*00f0*/  LDG.E.U8 R9, desc[UR6][R2.64] ;  /* 0x0000000602097981 */ /* 0x000ea4000c1e1100 */
[----:B--2---:R-:W-:-:S05]  /*0100*/  VIADD R0, R9, 0xffffff9f ;  /* 0xffffff9f09007836 */ /* 0x004fca0000000000 */
[----:B------:R-:W-:-:S04]  /*0110*/  LOP3.LUT R0, R0, 0xff, RZ, 0xc0, !PT ;  /* 0x000000ff00007812 */ /* 0x000fc800078ec0ff */
[----:B------:R-:W-:-:S13]  /*0120*/  ISETP.GT.U32.AND P0, PT, R0, 0x19, PT ;  /* 0x000000190000780c */ /* 0x000fda0003f04070 */
[----:B------:R-:W0:Y:S01]  /*0130*/  @!P0 LDC.64 R4, c[0x0][0x388] ;  /* 0x0000e200ff048b82 */ /* 0x000e220000000a00 */
[----:B------:R-:W-:Y:S01]  /*0140*/  @!P0 VIADD R11, R9, 0xffffffe0 ;  /* 0xffffffe0090b8836 */ /* 0x000fe20000000000 */
[----:B0-----:R-:W-:-:S05]  /*0150*/  @!P0 IADD3 R4, P1, PT, R7, R4, RZ ;  /* 0x0000000407048210 */ /* 0x001fca0007f3e0ff */
[----:B------:R-:W-:-:S05]  /*0160*/  @!P0 IMAD.X R5, RZ, RZ, R5, P1 ;  /* 0x000000ffff058224 */ /* 0x000fca00008e0605 */
[----:B------:R0:W-:Y:S01]  /*0170*/  @!P0 STG.E.U8 desc[UR6][R4.64], R11 ;  /* 0x0000000b04008986 */ /* 0x0001e2000c101106 */
[----:B------:R-:W-:Y:S05]  /*0180*/  @!P0 EXIT ;  /* 0x000000000000894d */ /* 0x000fea0003800000 */
[----:B------:R-:W1:Y:S02]  /*0190*/  LDCU.64 UR4, c[0x0][0x388] ;  /* 0x00007100ff0477ac */ /* 0x000e640008000a00 */
[----:B-1----:R-:W-:-:S05]  /*01a0*/  IADD3 R2, P0, PT, R7, UR4, RZ ;  /* 0x0000000407027c10 */ /* 0x002fca000ff1e0ff */
[----:B------:R-:W-:-:S05]  /*01b0*/  IMAD.X R3, RZ, RZ, UR5, P0 ;  /* 0x00000005ff037e24 */ /* 0x000fca00080e06ff */
[----:B------:R-:W-:Y:S01]  /*01c0*/  STG.E.U8 desc[UR6][R2.64], R9 ;  /* 0x0000000902007986 */ /* 0x000fe2000c101106 */
[----:B------:R-:W-:Y:S05]  /*01d0*/  EXIT ;  /* 0x000000000000794d */ /* 0x000fea0003800000 */
.L_x_0:
[----:B------:R-:W0:Y:S02]  /*01e0*/  LDCU.64 UR4, c[0x0][0x380] ;  /* 0x00007000ff0477ac */ /* 0x000e240008000a00 */
[----:B0-----:R-:W-:-:S04]  /*01f0*/  IADD3 R2, P0, PT, R7, UR4, RZ ;  /* 0x0000000407027c10 */ /* 0x001fc8000ff1e0ff */
[----:B------:R-:W-:-:S05]  /*0200*/  IADD3.X R3, PT, PT, RZ, UR5, RZ, P0, !PT ;  /* 0x00000005ff037c10 */ /* 0x000fca00087fe4ff */
[----:B------:R-:W2:Y:S02]  /*0210*/  LDG.E.U8 R9, desc[UR6][R2.64] ;  /* 0x0000000602097981 */ /* 0x000ea4000c1e1100 */
[----:B--2---:R-:W-:-:S05]  /*0220*/  VIADD R0, R9, 0xffffffbf ;  /* 0xffffffbf09007836 */ /* 0x004fca0000000000 */
[----:B------:R-:W-:-:S04]  /*0230*/  LOP3.LUT R0, R0, 0xff, RZ, 0xc0, !PT ;  /* 0x000000ff00007812 */ /* 0x000fc800078ec0ff */
[----:B------:R-:W-:-:S13]  /*0240*/  ISETP.GT.U32.AND P0, PT, R0, 0x19, PT ;  /* 0x000000190000780c */ /* 0x000fda0003f04070 */
[----:B------:R-:W0:Y:S01]  /*0250*/  @!P0 LDC.64 R4, c[0x0][0x388] ;  /* 0x0000e200ff048b82 */ /* 0x000e220000000a00 */
[----:B------:R-:W-:Y:S02]  /*0260*/  @!P0 IADD3 R11, PT, PT, R9, 0x20, RZ ;  /* 0x00000020090b8810 */ /* 0x000fe40007ffe0ff */
        /* <DEDUP_REMOVED lines=9> */
.L_x_1:
[----:B------:R-:W-:-:S00]  /*0300*/  BRA `(.L_x_1) ;  /* 0xfffffffc00fc7947 */ /* 0x000fc0000383ffff */
[----:B------:R-:W-:-:S00]  /*0310*/  NOP ;  /* 0x0000000000007918 */ /* 0x000fc00000000000 */
        /* <DEDUP_REMOVED lines=14> */
.L_x_2:


//--------------------- .nv.shared.reserved.0     --------------------------
	.section	.nv.shared.reserved.0,"aw",@nobits
	.weak		__nv_reservedSMEM_offset_0_alias
	.size		__nv_reservedSMEM_offset_0_alias, 0, 64
	.other		__nv_reservedSMEM_offset_0_alias,@"STO_CUDA_RESERVED_SHARED STV_DEFAULT"
__nv_reservedSMEM_offset_0_alias:
	.zero		0
	.zero		64


//--------------------- .nv.constant0.wordconversion --------------------------
	.section	.nv.constant0.wordconversion,"a",@progbits
	.sectionflags	@""
	.align	4
.nv.constant0.wordconversion:
	.zero		916


//--------------------- SYMBOLS --------------------------

	.type		.nv.reservedSmem.offset0,@object
	.size		.nv.reservedSmem.offset0,0x4
